	.headerflags	@"EF_CUDA_TEXMODE_UNIFIED EF_CUDA_64BIT_ADDRESS EF_CUDA_SM86 EF_CUDA_VIRTUAL_SM(EF_CUDA_SM86)"
	.elftype	@"ET_EXEC"


//--------------------- .nv.info                  --------------------------
	.section	.nv.info,"",@"SHT_CUDA_INFO"
	.align	4


	//----- nvinfo : EIATTR_REGCOUNT
	.align		4
        /*0000*/ 	.byte	0x04, 0x2f
        /*0002*/ 	.short	(.L_1 - .L_0)
	.align		4
.L_0:
        /*0004*/ 	.word	index@(triton_poi_fused_add_gelu_6)
        /*0008*/ 	.word	0x00000010


	//----- nvinfo : EIATTR_MIN_STACK_SIZE
	.align		4
.L_1:
        /*000c*/ 	.byte	0x04, 0x12
        /*000e*/ 	.short	(.L_3 - .L_2)
	.align		4
.L_2:
        /*0010*/ 	.word	index@(triton_poi_fused_add_gelu_6)
        /*0014*/ 	.word	0x00000000


	//----- nvinfo : EIATTR_FRAME_SIZE
	.align		4
.L_3:
        /*0018*/ 	.byte	0x04, 0x11
        /*001a*/ 	.short	(.L_5 - .L_4)
	.align		4
.L_4:
        /*001c*/ 	.word	index@(triton_poi_fused_add_gelu_6)
        /*0020*/ 	.word	0x00000000


	//----- nvinfo : EIATTR_MIN_STACK_SIZE
	.align		4
.L_5:
        /*0024*/ 	.byte	0x04, 0x12
        /*0026*/ 	.short	(.L_7 - .L_6)
	.align		4
.L_6:
        /*0028*/ 	.word	index@(triton_poi_fused_add_gelu_6)
        /*002c*/ 	.word	0x00000000
.L_7:


//--------------------- .nv.info.triton_poi_fused_add_gelu_6 --------------------------
	.section	.nv.info.triton_poi_fused_add_gelu_6,"",@"SHT_CUDA_INFO"
	.sectionflags	@""
	.align	4


	//----- nvinfo : EIATTR_CUDA_API_VERSION
	.align		4
        /*0000*/ 	.byte	0x04, 0x37
        /*0002*/ 	.short	(.L_9 - .L_8)
.L_8:
        /*0004*/ 	.word	0x0000007c


	//----- nvinfo : EIATTR_SW2861232_WAR
	.align		4
.L_9:
        /*0008*/ 	.byte	0x01, 0x35
	.zero		2


	//----- nvinfo : EIATTR_PARAM_CBANK
	.align		4
        /*000c*/ 	.byte	0x04, 0x0a
        /*000e*/ 	.short	(.L_11 - .L_10)
	.align		4
.L_10:
        /*0010*/ 	.word	index@(.nv.constant0.triton_poi_fused_add_gelu_6)
        /*0014*/ 	.short	0x0160
        /*0016*/ 	.short	0x0040


	//----- nvinfo : EIATTR_CBANK_PARAM_SIZE
	.align		4
.L_11:
        /*0018*/ 	.byte	0x03, 0x19
        /*001a*/ 	.short	0x0040


	//----- nvinfo : EIATTR_KPARAM_INFO
	.align		4
        /*001c*/ 	.byte	0x04, 0x17
        /*001e*/ 	.short	(.L_13 - .L_12)
.L_12:
        /*0020*/ 	.word	0x00000000
        /*0024*/ 	.short	0x0007
        /*0026*/ 	.short	0x0038
        /*0028*/ 	.byte	0x00, 0xf4, 0x21, 0x00


	//----- nvinfo : EIATTR_KPARAM_INFO
	.align		4
.L_13:
        /*002c*/ 	.byte	0x04, 0x17
        /*002e*/ 	.short	(.L_15 - .L_14)
.L_14:
        /*0030*/ 	.word	0x00000000
        /*0034*/ 	.short	0x0006
        /*0036*/ 	.short	0x0030
        /*0038*/ 	.byte	0x00, 0xf0, 0x11, 0x00


	//----- nvinfo : EIATTR_KPARAM_INFO
	.align		4
.L_15:
        /*003c*/ 	.byte	0x04, 0x17
        /*003e*/ 	.short	(.L_17 - .L_16)
.L_16:
        /*0040*/ 	.word	0x00000000
        /*0044*/ 	.short	0x0005
        /*0046*/ 	.short	0x0028
        /*0048*/ 	.byte	0x00, 0xf4, 0x21, 0x00


	//----- nvinfo : EIATTR_KPARAM_INFO
	.align		4
.L_17:
        /*004c*/ 	.byte	0x04, 0x17
        /*004e*/ 	.short	(.L_19 - .L_18)
.L_18:
        /*0050*/ 	.word	0x00000000
        /*0054*/ 	.short	0x0004
        /*0056*/ 	.short	0x0020
        /*0058*/ 	.byte	0x00, 0xf4, 0x21, 0x00


	//----- nvinfo : EIATTR_KPARAM_INFO
	.align		4
.L_19:
        /*005c*/ 	.byte	0x04, 0x17
        /*005e*/ 	.short	(.L_21 - .L_20)
.L_20:
        /*0060*/ 	.word	0x00000000
        /*0064*/ 	.short	0x0003
        /*0066*/ 	.short	0x0018
        /*0068*/ 	.byte	0x00, 0xf4, 0x21, 0x00


	//----- nvinfo : EIATTR_KPARAM_INFO
	.align		4
.L_21:
        /*006c*/ 	.byte	0x04, 0x17
        /*006e*/ 	.short	(.L_23 - .L_22)
.L_22:
        /*0070*/ 	.word	0x00000000
        /*0074*/ 	.short	0x0002
        /*0076*/ 	.short	0x0010
        /*0078*/ 	.byte	0x00, 0xf4, 0x21, 0x00


	//----- nvinfo : EIATTR_KPARAM_INFO
	.align		4
.L_23:
        /*007c*/ 	.byte	0x04, 0x17
        /*007e*/ 	.short	(.L_25 - .L_24)
.L_24:
        /*0080*/ 	.word	0x00000000
        /*0084*/ 	.short	0x0001
        /*0086*/ 	.short	0x0008
        /*0088*/ 	.byte	0x00, 0xf4, 0x21, 0x00


	//----- nvinfo : EIATTR_KPARAM_INFO
	.align		4
.L_25:
        /*008c*/ 	.byte	0x04, 0x17
        /*008e*/ 	.short	(.L_27 - .L_26)
.L_26:
        /*0090*/ 	.word	0x00000000
        /*0094*/ 	.short	0x0000
        /*0096*/ 	.short	0x0000
        /*0098*/ 	.byte	0x00, 0xf4, 0x21, 0x00


	//----- nvinfo : EIATTR_MAXREG_COUNT
	.align		4
.L_27:
        /*009c*/ 	.byte	0x03, 0x1b
        /*009e*/ 	.short	0x0080


	//----- nvinfo : EIATTR_EXIT_INSTR_OFFSETS
	.align		4
        /*00a0*/ 	.byte	0x04, 0x1c
        /*00a2*/ 	.short	(.L_29 - .L_28)


	//   ....[0]....
.L_28:
        /*00a4*/ 	.word	0x000002d0


	//----- nvinfo : EIATTR_REQNTID
	.align		4
.L_29:
        /*00a8*/ 	.byte	0x04, 0x10
        /*00aa*/ 	.short	(.L_31 - .L_30)
.L_30:
        /*00ac*/ 	.word	0x00000200
        /*00b0*/ 	.word	0x00000001
        /*00b4*/ 	.word	0x00000001
.L_31:


//--------------------- .nv.callgraph             --------------------------
	.section	.nv.callgraph,"",@"SHT_CUDA_CALLGRAPH"
	.align	4
	.sectionentsize	8
	.align		4
        /*0000*/ 	.word	0x00000000
	.align		4
        /*0004*/ 	.word	0xffffffff
	.align		4
        /*0008*/ 	.word	0x00000000
	.align		4
        /*000c*/ 	.word	0xfffffffe
	.align		4
        /*0010*/ 	.word	0x00000000
	.align		4
        /*0014*/ 	.word	0xfffffffd
	.align		4
        /*0018*/ 	.word	0x00000000
	.align		4
        /*001c*/ 	.word	0xfffffffc


//--------------------- .nv.rel.action            --------------------------
	.section	.nv.rel.action,"",@"SHT_CUDA_RELOCINFO"
	.align	8
	.sectionentsize	8
        /*0000*/ 	.byte	0x73, 0x00, 0x00, 0x00, 0x00, 0x00, 0x00, 0x00, 0x00, 0x00, 0x00, 0x11, 0x25, 0x00, 0x05, 0x36


//--------------------- .nv.constant0.triton_poi_fused_add_gelu_6 --------------------------
	.section	.nv.constant0.triton_poi_fused_add_gelu_6,"a",@progbits
	.sectionflags	@""
	.align	4
.nv.constant0.triton_poi_fused_add_gelu_6:
	.zero		416


//--------------------- .text.triton_poi_fused_add_gelu_6 --------------------------
	.section	.text.triton_poi_fused_add_gelu_6,"ax",@progbits
	.sectioninfo	@"SHI_REGISTERS=16"
	.align	128
        .global         triton_poi_fused_add_gelu_6
        .type           triton_poi_fused_add_gelu_6,@function
        .size           triton_poi_fused_add_gelu_6,(.L_x_1 - triton_poi_fused_add_gelu_6)
        .other          triton_poi_fused_add_gelu_6,@"STO_CUDA_ENTRY STV_DEFAULT"
triton_poi_fused_add_gelu_6:
.text.triton_poi_fused_add_gelu_6:
[----:B------:R-:W-:Y:S02]  /*0000*/  IMAD.MOV.U32 R1, RZ, RZ, c[0x0][0x28] ;  /* 0x00000a00ff017624 */ /* 0x000fe400078e00ff */
[----:B------:R-:W0:Y:S01]  /*0010*/  S2R R0, SR_TID.X ;  /* 0x0000000000007919 */ /* 0x000e220000002100 */
[----:B------:R-:W-:Y:S01]  /*0020*/  MOV R11, 0x2 ;  /* 0x00000002000b7802 */ /* 0x000fe20000000f00 */
[----:B------:R-:W-:Y:S02]  /*0030*/  ULDC.64 UR4, c[0x0][0x118] ;  /* 0x0000460000047ab9 */ /* 0x000fe40000000a00 */
[----:B------:R-:W1:Y:S01]  /*0040*/  S2R R3, SR_CTAID.X ;  /* 0x0000000000037919 */ /* 0x000e620000002500 */
[----:B0-----:R-:W-:-:S05]  /*0050*/  LOP3.LUT R0, R0, 0x1ff, RZ, 0xc0, !PT ;  /* 0x000001ff00007812 */ /* 0x001fca00078ec0ff */
[----:B-1----:R-:W-:-:S04]  /*0060*/  IMAD R0, R3, 0x200, R0 ;  /* 0x0000020003007824 */ /* 0x002fc800078e0200 */
[----:B------:R-:W-:-:S05]  /*0070*/  IMAD.HI R2, R0, 0x2aaaaaab, RZ ;  /* 0x2aaaaaab00027827 */ /* 0x000fca00078e02ff */
[----:B------:R-:W-:-:S04]  /*0080*/  SHF.R.U32.HI R3, RZ, 0x1f, R2 ;  /* 0x0000001fff037819 */ /* 0x000fc80000011602 */
[----:B------:R-:W-:-:S05]  /*0090*/  LEA.HI.SX32 R9, R2, R3, 0x15 ;  /* 0x0000000302097211 */ /* 0x000fca00078faaff */
[----:B------:R-:W-:-:S04]  /*00a0*/  IMAD.WIDE R4, R9, R11, c[0x0][0x168] ;  /* 0x00005a0009047625 */ /* 0x000fc800078e020b */
[C---:B------:R-:W-:Y:S02]  /*00b0*/  IMAD.WIDE R6, R9.reuse, R11, c[0x0][0x170] ;  /* 0x00005c0009067625 */ /* 0x040fe400078e020b */
[----:B------:R-:W2:Y:S04]  /*00c0*/  LDG.E.EL.U16 R4, [R4.64] ;  /* 0x0000000404047981 */ /* 0x000ea8000c2e1500 */
[----:B------:R-:W3:Y:S01]  /*00d0*/  LDG.E.EL.U16 R6, [R6.64] ;  /* 0x0000000406067981 */ /* 0x000ee2000c2e1500 */
[----:B------:R-:W-:Y:S02]  /*00e0*/  IMAD.MOV.U32 R13, RZ, RZ, 0x4 ;  /* 0x00000004ff0d7424 */ /* 0x000fe400078e00ff */
[----:B------:R-:W-:Y:S02]  /*00f0*/  IMAD R10, R9, -0x3000, R0 ;  /* 0xffffd000090a7824 */ /* 0x000fe400078e0200 */
[----:B------:R-:W-:-:S04]  /*0100*/  IMAD.WIDE R2, R0, R13, c[0x0][0x160] ;  /* 0x0000580000027625 */ /* 0x000fc800078e020d */
[CC--:B------:R-:W-:Y:S02]  /*0110*/  IMAD.WIDE R8, R10.reuse, R11.reuse, c[0x0][0x178] ;  /* 0x00005e000a087625 */ /* 0x0c0fe400078e020b */
[----:B------:R-:W4:Y:S02]  /*0120*/  LDG.E R2, [R2.64] ;  /* 0x0000000402027981 */ /* 0x000f24000c1e1900 */
[----:B------:R-:W-:Y:S02]  /*0130*/  IMAD.WIDE R10, R10, R11, c[0x0][0x180] ;  /* 0x000060000a0a7625 */ /* 0x000fe400078e020b */
[----:B------:R-:W5:Y:S04]  /*0140*/  LDG.E.EL.U16 R8, [R8.64] ;  /* 0x0000000408087981 */ /* 0x000f68000c2e1500 */
[----:B------:R-:W5:Y:S01]  /*0150*/  LDG.E.EL.U16 R10, [R10.64] ;  /* 0x000000040a0a7981 */ /* 0x000f62000c2e1500 */
[----:B--2---:R-:W-:-:S04]  /*0160*/  SHF.L.U32 R5, R4, 0x10, RZ ;  /* 0x0000001004057819 */ /* 0x004fc800000006ff */
[----:B------:R-:W-:Y:S01]  /*0170*/  FSETP.GE.AND P0, PT, R5, RZ, PT ;  /* 0x000000ff0500720b */ /* 0x000fe20003f06000 */
[----:B---3--:R-:W-:-:S03]  /*0180*/  IMAD.U32 R5, R6, 0x10000, RZ ;  /* 0x0001000006057824 */ /* 0x008fc600078e00ff */
[----:B------:R-:W-:Y:S02]  /*0190*/  SEL R4, R4, RZ, !P0 ;  /* 0x000000ff04047207 */ /* 0x000fe40004000000 */
[----:B------:R-:W-:Y:S02]  /*01a0*/  FSETP.GTU.AND P0, PT, R5, RZ, PT ;  /* 0x000000ff0500720b */ /* 0x000fe40003f0c000 */
[----:B------:R-:W-:Y:S02]  /*01b0*/  SHF.L.U32 R4, R4, 0x10, RZ ;  /* 0x0000001004047819 */ /* 0x000fe400000006ff */
[----:B------:R-:W-:Y:S02]  /*01c0*/  SEL R6, R6, RZ, P0 ;  /* 0x000000ff06067207 */ /* 0x000fe40000000000 */
[----:B----4-:R-:W-:Y:S01]  /*01d0*/  I2FP.F32.S32 R2, R2 ;  /* 0x0000000200027245 */ /* 0x010fe20000201400 */
[----:B------:R-:W-:Y:S02]  /*01e0*/  FADD R4, RZ, -R4 ;  /* 0x80000004ff047221 */ /* 0x000fe40000000000 */
[----:B------:R-:W-:Y:S01]  /*01f0*/  IMAD.U32 R3, R6, 0x10000, RZ ;  /* 0x0001000006037824 */ /* 0x000fe200078e00ff */
[----:B-----5:R-:W-:-:S02]  /*0200*/  SHF.L.U32 R8, R8, 0x10, RZ ;  /* 0x0000001008087819 */ /* 0x020fc400000006ff */
[----:B------:R-:W-:Y:S01]  /*0210*/  FSETP.NAN.AND P1, PT, R4, R4, PT ;  /* 0x000000040400720b */ /* 0x000fe20003f28000 */
[----:B------:R-:W-:Y:S01]  /*0220*/  IMAD.U32 R5, R10, 0x10000, RZ ;  /* 0x000100000a057824 */ /* 0x000fe200078e00ff */
[----:B------:R-:W-:-:S13]  /*0230*/  FSETP.GT.AND P0, PT, R4, R3, PT ;  /* 0x000000030400720b */ /* 0x000fda0003f04000 */
[----:B------:R-:W-:-:S05]  /*0240*/  @!P0 FSEL R4, R4, R3, P1 ;  /* 0x0000000304048208 */ /* 0x000fca0000800000 */
[----:B------:R-:W-:-:S05]  /*0250*/  FMUL R3, R4, 0.0078740157186985015869 ;  /* 0x3c01020404037820 */ /* 0x000fca0000400000 */
[C---:B------:R-:W-:Y:S02]  /*0260*/  FSETP.GT.AND P0, PT, R3.reuse, 9.9999997473787516356e-06, PT ;  /* 0x3727c5ac0300780b */ /* 0x040fe40003f04000 */
[----:B------:R-:W-:-:S11]  /*0270*/  FSETP.NAN.AND P1, PT, R3, R3, PT ;  /* 0x000000030300720b */ /* 0x000fd60003f28000 */
[----:B------:R-:W-:-:S05]  /*0280*/  @!P0 FSEL R3, R3, 9.9999997473787516356e-06, P1 ;  /* 0x3727c5ac03038808 */ /* 0x000fca0000800000 */
[----:B------:R-:W-:Y:S01]  /*0290*/  FMUL R4, R2, R3 ;  /* 0x0000000302047220 */ /* 0x000fe20000400000 */
[----:B------:R-:W-:-:S03]  /*02a0*/  IMAD.WIDE R2, R0, R13, c[0x0][0x188] ;  /* 0x0000620000027625 */ /* 0x000fc600078e020d */
[----:B------:R-:W-:-:S05]  /*02b0*/  FFMA R5, R8, R4, R5 ;  /* 0x0000000408057223 */ /* 0x000fca0000000005 */
[----:B------:R-:W-:Y:S01]  /*02c0*/  STG.E [R2.64], R5 ;  /* 0x0000000502007986 */ /* 0x000fe2000c101904 */
[----:B------:R-:W-:Y:S05]  /*02d0*/  EXIT ;  /* 0x000000000000794d */ /* 0x000fea0003800000 */
.L_x_0:
[----:B------:R-:W-:-:S00]  /*02e0*/  BRA `(.L_x_0) ;  /* 0xfffffff000007947 */ /* 0x000fc0000383ffff */
[----:B------:R-:W-:-:S00]  /*02f0*/  NOP ;  /* 0x0000000000007918 */ /* 0x000fc00000000000 */
        /* <DEDUP_REMOVED lines=8> */
.L_x_1:
